	.headerflags	@"EF_CUDA_TEXMODE_UNIFIED EF_CUDA_64BIT_ADDRESS EF_CUDA_ACCELERATORS EF_CUDA_SM90 EF_CUDA_VIRTUAL_SM(EF_CUDA_SM90)"
	.elftype	@"ET_EXEC"


//--------------------- .nv.info                  --------------------------
	.section	.nv.info,"",@"SHT_CUDA_INFO"
	.align	4


	//----- nvinfo : EIATTR_REGCOUNT
	.align		4
        /*0000*/ 	.byte	0x04, 0x2f
        /*0002*/ 	.short	(.L_1 - .L_0)
	.align		4
.L_0:
        /*0004*/ 	.word	index@(triton_poi_fused_cat_24)
        /*0008*/ 	.word	0x0000001e


	//----- nvinfo : EIATTR_MIN_STACK_SIZE
	.align		4
.L_1:
        /*000c*/ 	.byte	0x04, 0x12
        /*000e*/ 	.short	(.L_3 - .L_2)
	.align		4
.L_2:
        /*0010*/ 	.word	index@(triton_poi_fused_cat_24)
        /*0014*/ 	.word	0x00000000


	//----- nvinfo : EIATTR_FRAME_SIZE
	.align		4
.L_3:
        /*0018*/ 	.byte	0x04, 0x11
        /*001a*/ 	.short	(.L_5 - .L_4)
	.align		4
.L_4:
        /*001c*/ 	.word	index@(triton_poi_fused_cat_24)
        /*0020*/ 	.word	0x00000000


	//----- nvinfo : EIATTR_MIN_STACK_SIZE
	.align		4
.L_5:
        /*0024*/ 	.byte	0x04, 0x12
        /*0026*/ 	.short	(.L_7 - .L_6)
	.align		4
.L_6:
        /*0028*/ 	.word	index@(triton_poi_fused_cat_24)
        /*002c*/ 	.word	0x00000000
.L_7:


//--------------------- .nv.info.triton_poi_fused_cat_24 --------------------------
	.section	.nv.info.triton_poi_fused_cat_24,"",@"SHT_CUDA_INFO"
	.sectionflags	@""
	.align	4


	//----- nvinfo : EIATTR_CUDA_API_VERSION
	.align		4
        /*0000*/ 	.byte	0x04, 0x37
        /*0002*/ 	.short	(.L_9 - .L_8)
.L_8:
        /*0004*/ 	.word	0x0000007c


	//----- nvinfo : EIATTR_KPARAM_INFO
	.align		4
.L_9:
        /*0008*/ 	.byte	0x04, 0x17
        /*000a*/ 	.short	(.L_11 - .L_10)
.L_10:
        /*000c*/ 	.word	0x00000000
        /*0010*/ 	.short	0x0009
        /*0012*/ 	.short	0x0048
        /*0014*/ 	.byte	0x00, 0xf0, 0x11, 0x00


	//----- nvinfo : EIATTR_KPARAM_INFO
	.align		4
.L_11:
        /*0018*/ 	.byte	0x04, 0x17
        /*001a*/ 	.short	(.L_13 - .L_12)
.L_12:
        /*001c*/ 	.word	0x00000000
        /*0020*/ 	.short	0x0008
        /*0022*/ 	.short	0x0040
        /*0024*/ 	.byte	0x00, 0xf4, 0x21, 0x00


	//----- nvinfo : EIATTR_KPARAM_INFO
	.align		4
.L_13:
        /*0028*/ 	.byte	0x04, 0x17
        /*002a*/ 	.short	(.L_15 - .L_14)
.L_14:
        /*002c*/ 	.word	0x00000000
        /*0030*/ 	.short	0x0007
        /*0032*/ 	.short	0x0038
        /*0034*/ 	.byte	0x00, 0xf4, 0x21, 0x00


	//----- nvinfo : EIATTR_KPARAM_INFO
	.align		4
.L_15:
        /*0038*/ 	.byte	0x04, 0x17
        /*003a*/ 	.short	(.L_17 - .L_16)
.L_16:
        /*003c*/ 	.word	0x00000000
        /*0040*/ 	.short	0x0006
        /*0042*/ 	.short	0x0030
        /*0044*/ 	.byte	0x00, 0xf4, 0x21, 0x00


	//----- nvinfo : EIATTR_KPARAM_INFO
	.align		4
.L_17:
        /*0048*/ 	.byte	0x04, 0x17
        /*004a*/ 	.short	(.L_19 - .L_18)
.L_18:
        /*004c*/ 	.word	0x00000000
        /*0050*/ 	.short	0x0005
        /*0052*/ 	.short	0x0028
        /*0054*/ 	.byte	0x00, 0xf4, 0x21, 0x00


	//----- nvinfo : EIATTR_KPARAM_INFO
	.align		4
.L_19:
        /*0058*/ 	.byte	0x04, 0x17
        /*005a*/ 	.short	(.L_21 - .L_20)
.L_20:
        /*005c*/ 	.word	0x00000000
        /*0060*/ 	.short	0x0004
        /*0062*/ 	.short	0x0020
        /*0064*/ 	.byte	0x00, 0xf4, 0x21, 0x00


	//----- nvinfo : EIATTR_KPARAM_INFO
	.align		4
.L_21:
        /*0068*/ 	.byte	0x04, 0x17
        /*006a*/ 	.short	(.L_23 - .L_22)
.L_22:
        /*006c*/ 	.word	0x00000000
        /*0070*/ 	.short	0x0003
        /*0072*/ 	.short	0x0018
        /*0074*/ 	.byte	0x00, 0xf4, 0x21, 0x00


	//----- nvinfo : EIATTR_KPARAM_INFO
	.align		4
.L_23:
        /*0078*/ 	.byte	0x04, 0x17
        /*007a*/ 	.short	(.L_25 - .L_24)
.L_24:
        /*007c*/ 	.word	0x00000000
        /*0080*/ 	.short	0x0002
        /*0082*/ 	.short	0x0010
        /*0084*/ 	.byte	0x00, 0xf4, 0x21, 0x00


	//----- nvinfo : EIATTR_KPARAM_INFO
	.align		4
.L_25:
        /*0088*/ 	.byte	0x04, 0x17
        /*008a*/ 	.short	(.L_27 - .L_26)
.L_26:
        /*008c*/ 	.word	0x00000000
        /*0090*/ 	.short	0x0001
        /*0092*/ 	.short	0x0008
        /*0094*/ 	.byte	0x00, 0xf4, 0x21, 0x00


	//----- nvinfo : EIATTR_KPARAM_INFO
	.align		4
.L_27:
        /*0098*/ 	.byte	0x04, 0x17
        /*009a*/ 	.short	(.L_29 - .L_28)
.L_28:
        /*009c*/ 	.word	0x00000000
        /*00a0*/ 	.short	0x0000
        /*00a2*/ 	.short	0x0000
        /*00a4*/ 	.byte	0x00, 0xf4, 0x21, 0x00


	//----- nvinfo : EIATTR_SPARSE_MMA_MASK
	.align		4
.L_29:
        /*00a8*/ 	.byte	0x03, 0x50
        /*00aa*/ 	.short	0x0000


	//----- nvinfo : EIATTR_MAXREG_COUNT
	.align		4
        /*00ac*/ 	.byte	0x03, 0x1b
        /*00ae*/ 	.short	0x00ff


	//----- nvinfo : EIATTR_EXIT_INSTR_OFFSETS
	.align		4
        /*00b0*/ 	.byte	0x04, 0x1c
        /*00b2*/ 	.short	(.L_31 - .L_30)


	//   ....[0]....
.L_30:
        /*00b4*/ 	.word	0x00000960


	//----- nvinfo : EIATTR_REQNTID
	.align		4
.L_31:
        /*00b8*/ 	.byte	0x04, 0x10
        /*00ba*/ 	.short	(.L_33 - .L_32)
.L_32:
        /*00bc*/ 	.word	0x00000080
        /*00c0*/ 	.word	0x00000001
        /*00c4*/ 	.word	0x00000001


	//----- nvinfo : EIATTR_CBANK_PARAM_SIZE
	.align		4
.L_33:
        /*00c8*/ 	.byte	0x03, 0x19
        /*00ca*/ 	.short	0x004c


	//----- nvinfo : EIATTR_PARAM_CBANK
	.align		4
        /*00cc*/ 	.byte	0x04, 0x0a
        /*00ce*/ 	.short	(.L_35 - .L_34)
	.align		4
.L_34:
        /*00d0*/ 	.word	index@(.nv.constant0.triton_poi_fused_cat_24)
        /*00d4*/ 	.short	0x0210
        /*00d6*/ 	.short	0x004c


	//----- nvinfo : EIATTR_SW_WAR
	.align		4
.L_35:
        /*00d8*/ 	.byte	0x04, 0x36
        /*00da*/ 	.short	(.L_37 - .L_36)
.L_36:
        /*00dc*/ 	.word	0x00000008
.L_37:


//--------------------- .nv.callgraph             --------------------------
	.section	.nv.callgraph,"",@"SHT_CUDA_CALLGRAPH"
	.align	4
	.sectionentsize	8
	.align		4
        /*0000*/ 	.word	0x00000000
	.align		4
        /*0004*/ 	.word	0xffffffff
	.align		4
        /*0008*/ 	.word	0x00000000
	.align		4
        /*000c*/ 	.word	0xfffffffe
	.align		4
        /*0010*/ 	.word	0x00000000
	.align		4
        /*0014*/ 	.word	0xfffffffd
	.align		4
        /*0018*/ 	.word	0x00000000
	.align		4
        /*001c*/ 	.word	0xfffffffc


//--------------------- .text.triton_poi_fused_cat_24 --------------------------
	.section	.text.triton_poi_fused_cat_24,"ax",@progbits
	.align	128
        .global         triton_poi_fused_cat_24
        .type           triton_poi_fused_cat_24,@function
        .size           triton_poi_fused_cat_24,(.L_x_1 - triton_poi_fused_cat_24)
        .other          triton_poi_fused_cat_24,@"STO_CUDA_ENTRY STV_DEFAULT"
triton_poi_fused_cat_24:
.text.triton_poi_fused_cat_24:
[----:B------:R-:W-:Y:S01]  /*0000*/  LDC R1, c[0x0][0x28] ;  /* 0x00000a00ff017b82 */ /* 0x000fe20000000800 */
[----:B------:R-:W1:Y:S07]  /*0010*/  S2R R0, SR_TID.X ;  /* 0x0000000000007919 */ /* 0x000e6e0000002100 */
[----:B------:R-:W2:Y:S01]  /*0020*/  LDC.64 R4, c[0x0][0x218] ;  /* 0x00008600ff047b82 */ /* 0x000ea20000000a00 */
[----:B------:R-:W-:Y:S01]  /*0030*/  CS2R R14, SRZ ;  /* 0x00000000000e7805 */ /* 0x000fe2000001ff00 */
[----:B------:R-:W-:Y:S01]  /*0040*/  ULDC.64 UR4, c[0x0][0x208] ;  /* 0x0000820000047ab9 */ /* 0x000fe20000000a00 */
[----:B------:R-:W3:Y:S05]  /*0050*/  S2R R3, SR_CTAID.X ;  /* 0x0000000000037919 */ /* 0x000eea0000002500 */
[----:B------:R-:W4:Y:S08]  /*0060*/  LDC.64 R8, c[0x0][0x220] ;  /* 0x00008800ff087b82 */ /* 0x000f300000000a00 */
[----:B------:R-:W5:Y:S01]  /*0070*/  LDC.64 R16, c[0x0][0x230] ;  /* 0x00008c00ff107b82 */ /* 0x000f620000000a00 */
[----:B------:R-:W-:Y:S01]  /*0080*/  CS2R R10, SRZ ;  /* 0x00000000000a7805 */ /* 0x000fe2000001ff00 */
[----:B------:R-:W-:Y:S01]  /*0090*/  ULDC.64 UR6, c[0x0][0x228] ;  /* 0x00008a0000067ab9 */ /* 0x000fe20000000a00 */
[----:B-1----:R-:W-:-:S05]  /*00a0*/  IMAD.SHL.U32 R0, R0, 0x2, RZ ;  /* 0x0000000200007824 */ /* 0x002fca00078e00ff */
[----:B------:R-:W-:-:S05]  /*00b0*/  LOP3.LUT R0, R0, 0xfe, RZ, 0xc0, !PT ;  /* 0x000000fe00007812 */ /* 0x000fca00078ec0ff */
[----:B---3--:R-:W-:-:S05]  /*00c0*/  IMAD R2, R3, 0x100, R0 ;  /* 0x0000010003027824 */ /* 0x008fca00078e0200 */
[----:B------:R-:W-:-:S04]  /*00d0*/  SHF.R.S32.HI R19, RZ, 0x1f, R2 ;  /* 0x0000001fff137819 */ /* 0x000fc80000011402 */
[CC--:B------:R-:W-:Y:S02]  /*00e0*/  LEA.HI R0, R19.reuse, R2.reuse, RZ, 0x4 ;  /* 0x0000000213007211 */ /* 0x0c0fe400078f20ff */
[----:B------:R-:W-:Y:S02]  /*00f0*/  LEA.HI R3, R19, R2, RZ, 0x2 ;  /* 0x0000000213037211 */ /* 0x000fe400078f10ff */
[--C-:B------:R-:W-:Y:S02]  /*0100*/  SHF.R.S32.HI R13, RZ, 0x4, R0.reuse ;  /* 0x00000004ff0d7819 */ /* 0x100fe40000011400 */
[----:B------:R-:W-:Y:S02]  /*0110*/  SHF.R.S32.HI R6, RZ, 0x1f, R0 ;  /* 0x0000001fff067819 */ /* 0x000fe40000011400 */
[----:B------:R-:W-:Y:S02]  /*0120*/  SHF.R.S32.HI R12, RZ, 0x2, R3 ;  /* 0x00000002ff0c7819 */ /* 0x000fe40000011403 */
[----:B------:R-:W-:-:S02]  /*0130*/  LEA.HI R6, R6, R13, RZ, 0xa ;  /* 0x0000000d06067211 */ /* 0x000fc400078f50ff */
[----:B------:R-:W-:Y:S02]  /*0140*/  LEA.HI R7, R12, R12, RZ, 0x2 ;  /* 0x0000000c0c077211 */ /* 0x000fe400078f10ff */
[----:B------:R-:W-:Y:S02]  /*0150*/  LOP3.LUT R6, R6, 0xfffffc00, RZ, 0xc0, !PT ;  /* 0xfffffc0006067812 */ /* 0x000fe400078ec0ff */
[----:B------:R-:W-:Y:S02]  /*0160*/  LOP3.LUT R7, R7, 0xfffffffc, RZ, 0xc0, !PT ;  /* 0xfffffffc07077812 */ /* 0x000fe400078ec0ff */
[----:B------:R-:W-:Y:S01]  /*0170*/  LOP3.LUT R3, R3, 0xfffffffc, RZ, 0xc0, !PT ;  /* 0xfffffffc03037812 */ /* 0x000fe200078ec0ff */
[----:B------:R-:W-:Y:S02]  /*0180*/  IMAD.IADD R13, R13, 0x1, -R6 ;  /* 0x000000010d0d7824 */ /* 0x000fe400078e0a06 */
[----:B------:R-:W-:-:S03]  /*0190*/  IMAD.IADD R12, R12, 0x1, -R7 ;  /* 0x000000010c0c7824 */ /* 0x000fc600078e0a07 */
[----:B------:R-:W-:Y:S01]  /*01a0*/  ISETP.GE.AND P0, PT, R13, 0x200, PT ;  /* 0x000002000d00780c */ /* 0x000fe20003f06270 */
[----:B--2---:R-:W-:Y:S01]  /*01b0*/  IMAD.WIDE R20, R12, 0x8, R4 ;  /* 0x000000080c147825 */ /* 0x004fe200078e0204 */
[----:B------:R-:W-:-:S03]  /*01c0*/  CS2R R4, SRZ ;  /* 0x0000000000047805 */ /* 0x000fc6000001ff00 */
[----:B------:R-:W-:Y:S01]  /*01d0*/  IMAD.IADD R3, R2, 0x1, -R3 ;  /* 0x0000000102037824 */ /* 0x000fe200078e0a03 */
[----:B------:R-:W-:-:S07]  /*01e0*/  CS2R R6, SRZ ;  /* 0x0000000000067805 */ /* 0x000fce000001ff00 */
[----:B------:R-:W2:Y:S01]  /*01f0*/  @!P0 LDG.E.EL.64 R14, desc[UR4][R20.64] ;  /* 0x00000004140e8981 */ /* 0x000ea2000c2e1b00 */
[----:B----4-:R-:W-:Y:S01]  /*0200*/  IMAD.WIDE R22, R3, 0x8, R8 ;  /* 0x0000000803167825 */ /* 0x010fe200078e0208 */
[----:B------:R-:W-:-:S04]  /*0210*/  CS2R R8, SRZ ;  /* 0x0000000000087805 */ /* 0x000fc8000001ff00 */
[----:B------:R-:W3:Y:S01]  /*0220*/  @!P0 LDG.E.EL.128 R4, desc[UR4][R22.64] ;  /* 0x0000000416048981 */ /* 0x000ee2000c2e1d00 */
[----:B-----5:R-:W-:-:S05]  /*0230*/  IMAD.WIDE R16, R3, 0x8, R16 ;  /* 0x0000000803107825 */ /* 0x020fca00078e0210 */
[----:B------:R1:W4:Y:S01]  /*0240*/  @!P0 LDG.E.EL.128 R8, desc[UR4][R16.64] ;  /* 0x0000000410088981 */ /* 0x000322000c2e1d00 */
[----:B------:R-:W-:-:S04]  /*0250*/  LEA.HI R19, R19, R2, RZ, 0xe ;  /* 0x0000000213137211 */ /* 0x000fc800078f70ff */
[----:B------:R-:W-:Y:S02]  /*0260*/  LOP3.LUT R26, R19, 0xffffc000, RZ, 0xc0, !PT ;  /* 0xffffc000131a7812 */ /* 0x000fe400078ec0ff */
[----:B--2---:R-:W-:Y:S02]  /*0270*/  SEL R20, R15, RZ, !P0 ;  /* 0x000000ff0f147207 */ /* 0x004fe40004000000 */
[----:B------:R-:W-:Y:S02]  /*0280*/  SEL R18, R14, RZ, !P0 ;  /* 0x000000ff0e127207 */ /* 0x000fe40004000000 */
[----:B------:R-:W-:Y:S02]  /*0290*/  SHF.R.U32.HI R15, RZ, 0x1e, R20 ;  /* 0x0000001eff0f7819 */ /* 0x000fe40000011614 */
[----:B---3--:R-:W-:Y:S02]  /*02a0*/  SEL R23, R5, RZ, !P0 ;  /* 0x000000ff05177207 */ /* 0x008fe40004000000 */
[----:B------:R-:W-:-:S02]  /*02b0*/  LOP3.LUT R15, R15, 0x2, RZ, 0xc0, !PT ;  /* 0x000000020f0f7812 */ /* 0x000fc400078ec0ff */
[----:B------:R-:W-:Y:S02]  /*02c0*/  SEL R5, R6, RZ, !P0 ;  /* 0x000000ff06057207 */ /* 0x000fe40004000000 */
[----:B------:R-:W-:Y:S02]  /*02d0*/  IADD3 R24, P1, R15, R18, RZ ;  /* 0x000000120f187210 */ /* 0x000fe40007f3e0ff */
[----:B------:R-:W-:Y:S02]  /*02e0*/  SEL R18, R7, RZ, !P0 ;  /* 0x000000ff07127207 */ /* 0x000fe40004000000 */
[----:B------:R-:W-:Y:S01]  /*02f0*/  SEL R14, R4, RZ, !P0 ;  /* 0x000000ff040e7207 */ /* 0x000fe20004000000 */
[----:B------:R-:W-:Y:S01]  /*0300*/  IMAD.X R7, RZ, RZ, R20, P1 ;  /* 0x000000ffff077224 */ /* 0x000fe200008e0614 */
[----:B------:R-:W-:Y:S01]  /*0310*/  SHF.R.U32.HI R21, RZ, 0x1c, R23 ;  /* 0x0000001cff157819 */ /* 0x000fe20000011617 */
[----:B------:R-:W-:Y:S01]  /*0320*/  IMAD.SHL.U32 R6, R24, 0x8, RZ ;  /* 0x0000000818067824 */ /* 0x000fe200078e00ff */
[----:B-1----:R-:W-:-:S02]  /*0330*/  LEA R17, P1, R5, UR6, 0x2 ;  /* 0x0000000605117c11 */ /* 0x002fc4000f8210ff */
[----:B------:R-:W-:Y:S02]  /*0340*/  LEA R16, P2, R14, UR6, 0x2 ;  /* 0x000000060e107c11 */ /* 0x000fe4000f8410ff */
[----:B------:R-:W-:Y:S02]  /*0350*/  LOP3.LUT R21, R21, 0x8, RZ, 0xc0, !PT ;  /* 0x0000000815157812 */ /* 0x000fe400078ec0ff */
[--C-:B------:R-:W-:Y:S02]  /*0360*/  SHF.R.U32.HI R15, RZ, 0x1c, R18.reuse ;  /* 0x0000001cff0f7819 */ /* 0x100fe40000011612 */
[----:B------:R-:W-:Y:S02]  /*0370*/  LEA.HI.X R5, R5, UR7, R18, 0x2, P1 ;  /* 0x0000000705057c11 */ /* 0x000fe400088f1412 */
[----:B----4-:R-:W-:Y:S02]  /*0380*/  SEL R20, R9, RZ, !P0 ;  /* 0x000000ff09147207 */ /* 0x010fe40004000000 */
[----:B------:R-:W-:-:S02]  /*0390*/  SEL R18, R11, RZ, !P0 ;  /* 0x000000ff0b127207 */ /* 0x000fc40004000000 */
[----:B------:R-:W-:Y:S02]  /*03a0*/  SHF.L.U64.HI R4, R24, 0x3, R7 ;  /* 0x0000000318047819 */ /* 0x000fe40000010207 */
[----:B------:R-:W-:Y:S02]  /*03b0*/  LEA.HI.X R7, R14, UR7, R23, 0x2, P2 ;  /* 0x000000070e077c11 */ /* 0x000fe400090f1417 */
[----:B------:R-:W-:Y:S02]  /*03c0*/  IADD3 R16, P4, P3, R6, R16, R21 ;  /* 0x0000001006107210 */ /* 0x000fe40007b9e015 */
[----:B------:R-:W-:Y:S02]  /*03d0*/  SEL R23, R8, RZ, !P0 ;  /* 0x000000ff08177207 */ /* 0x000fe40004000000 */
[----:B------:R-:W-:Y:S02]  /*03e0*/  SEL R21, R10, RZ, !P0 ;  /* 0x000000ff0a157207 */ /* 0x000fe40004000000 */
[----:B------:R-:W-:-:S02]  /*03f0*/  SHF.R.U32.HI R11, RZ, 0x1c, R20 ;  /* 0x0000001cff0b7819 */ /* 0x000fc40000011614 */
[----:B------:R-:W-:Y:S02]  /*0400*/  SHF.R.U32.HI R9, RZ, 0x1c, R18 ;  /* 0x0000001cff097819 */ /* 0x000fe40000011612 */
[----:B------:R-:W-:Y:S02]  /*0410*/  LOP3.LUT R15, R15, 0x8, RZ, 0xc0, !PT ;  /* 0x000000080f0f7812 */ /* 0x000fe400078ec0ff */
[----:B------:R-:W-:Y:S02]  /*0420*/  LEA R10, P5, R23, UR6, 0x2 ;  /* 0x00000006170a7c11 */ /* 0x000fe4000f8a10ff */
[----:B------:R-:W-:Y:S02]  /*0430*/  LEA R8, P6, R21, UR6, 0x2 ;  /* 0x0000000615087c11 */ /* 0x000fe4000f8c10ff */
[----:B------:R-:W-:Y:S02]  /*0440*/  LOP3.LUT R11, R11, 0x8, RZ, 0xc0, !PT ;  /* 0x000000080b0b7812 */ /* 0x000fe400078ec0ff */
[----:B------:R-:W-:-:S02]  /*0450*/  LOP3.LUT R9, R9, 0x8, RZ, 0xc0, !PT ;  /* 0x0000000809097812 */ /* 0x000fc400078ec0ff */
[----:B------:R-:W-:Y:S02]  /*0460*/  IADD3 R14, P2, P1, R6, R17, R15 ;  /* 0x00000011060e7210 */ /* 0x000fe4000795e00f */
[----:B------:R-:W-:Y:S02]  /*0470*/  LEA.HI.X R23, R23, UR7, R20, 0x2, P5 ;  /* 0x0000000717177c11 */ /* 0x000fe4000a8f1414 */
[----:B------:R-:W-:Y:S01]  /*0480*/  LEA.HI.X R21, R21, UR7, R18, 0x2, P6 ;  /* 0x0000000715157c11 */ /* 0x000fe2000b0f1412 */
[----:B------:R-:W-:Y:S01]  /*0490*/  IMAD.MOV.U32 R18, RZ, RZ, RZ ;  /* 0x000000ffff127224 */ /* 0x000fe200078e00ff */
[----:B------:R-:W-:Y:S02]  /*04a0*/  IADD3.X R17, R4, R7, RZ, P4, P3 ;  /* 0x0000000704117210 */ /* 0x000fe400027e64ff */
[----:B------:R-:W-:Y:S02]  /*04b0*/  CS2R R24, SRZ ;  /* 0x0000000000187805 */ /* 0x000fe4000001ff00 */
[C---:B------:R-:W-:Y:S01]  /*04c0*/  IADD3 R10, P5, P6, R6.reuse, R10, R11 ;  /* 0x0000000a060a7210 */ /* 0x040fe20007ebe00b */
[----:B------:R-:W-:Y:S01]  /*04d0*/  ULDC.64 UR6, c[0x0][0x248] ;  /* 0x0000920000067ab9 */ /* 0x000fe20000000a00 */
[----:B------:R-:W-:-:S02]  /*04e0*/  IADD3 R8, P3, P4, R6, R8, R9 ;  /* 0x0000000806087210 */ /* 0x000fc40007c7e009 */
[C---:B------:R-:W-:Y:S01]  /*04f0*/  IADD3.X R15, R4.reuse, R5, RZ, P2, P1 ;  /* 0x00000005040f7210 */ /* 0x040fe200017e24ff */
[----:B------:R-:W1:Y:S01]  /*0500*/  LDC.64 R6, c[0x0][0x210] ;  /* 0x00008400ff067b82 */ /* 0x000e620000000a00 */
[C---:B------:R-:W-:Y:S02]  /*0510*/  IADD3.X R11, R4.reuse, R23, RZ, P5, P6 ;  /* 0x00000017040b7210 */ /* 0x040fe40002fec4ff */
[----:B------:R-:W-:Y:S01]  /*0520*/  IADD3.X R9, R4, R21, RZ, P3, P4 ;  /* 0x0000001504097210 */ /* 0x000fe20001fe84ff */
[----:B------:R-:W-:Y:S01]  /*0530*/  IMAD.SHL.U32 R21, R13, 0x4, RZ ;  /* 0x000000040d157824 */ /* 0x000fe200078e00ff */
[----:B------:R-:W-:-:S03]  /*0540*/  SHF.R.S32.HI R20, RZ, 0xe, R19 ;  /* 0x0000000eff147819 */ /* 0x000fc60000011413 */
[----:B------:R-:W2:Y:S01]  /*0550*/  LDC.64 R4, c[0x0][0x238] ;  /* 0x00008e00ff047b82 */ /* 0x000ea20000000a00 */
[----:B------:R-:W-:-:S04]  /*0560*/  IMAD.WIDE R16, R21, 0x4, R16 ;  /* 0x0000000415107825 */ /* 0x000fc800078e0210 */
[----:B------:R-:W-:-:S04]  /*0570*/  IMAD.WIDE R14, R21, 0x4, R14 ;  /* 0x00000004150e7825 */ /* 0x000fc800078e020e */
[----:B------:R-:W-:-:S04]  /*0580*/  IMAD.WIDE R10, R21, 0x4, R10 ;  /* 0x00000004150a7825 */ /* 0x000fc800078e020a */
[----:B------:R-:W-:-:S04]  /*0590*/  IMAD.WIDE R8, R21, 0x4, R8 ;  /* 0x0000000415087825 */ /* 0x000fc800078e0208 */
[----:B------:R-:W-:-:S04]  /*05a0*/  IMAD.SHL.U32 R23, R20, 0x800, RZ ;  /* 0x0000080014177824 */ /* 0x000fc800078e00ff */
[----:B------:R-:W-:-:S04]  /*05b0*/  IMAD.WIDE R16, R23, 0x4, R16 ;  /* 0x0000000417107825 */ /* 0x000fc800078e0210 */
[C---:B------:R-:W-:Y:S01]  /*05c0*/  IMAD.WIDE R14, R23.reuse, 0x4, R14 ;  /* 0x00000004170e7825 */ /* 0x040fe200078e020e */
[----:B------:R3:W4:Y:S03]  /*05d0*/  @!P0 LDG.E.EL R18, desc[UR4][R16.64] ;  /* 0x0000000410128981 */ /* 0x000726000c2e1900 */
[----:B------:R-:W-:Y:S01]  /*05e0*/  IMAD.WIDE R10, R23, 0x4, R10 ;  /* 0x00000004170a7825 */ /* 0x000fe200078e020a */
[----:B------:R-:W-:Y:S01]  /*05f0*/  ISETP.GT.AND P1, PT, R13, 0x1ff, PT ;  /* 0x000001ff0d00780c */ /* 0x000fe20003f24270 */
[----:B------:R-:W5:Y:S02]  /*0600*/  @!P0 LDG.E.EL R24, desc[UR4][R14.64] ;  /* 0x000000040e188981 */ /* 0x000f64000c2e1900 */
[----:B------:R-:W-:Y:S02]  /*0610*/  IMAD.WIDE R22, R23, 0x4, R8 ;  /* 0x0000000417167825 */ /* 0x000fe400078e0208 */
[----:B------:R-:W1:Y:S01]  /*0620*/  LDC.64 R8, c[0x0][0x240] ;  /* 0x00009000ff087b82 */ /* 0x000e620000000a00 */
[----:B------:R2:W5:Y:S01]  /*0630*/  @!P0 LDG.E.EL R25, desc[UR4][R10.64] ;  /* 0x000000040a198981 */ /* 0x000562000c2e1900 */
[----:B------:R-:W-:-:S02]  /*0640*/  IMAD.SHL.U32 R19, R20, 0x2000, RZ ;  /* 0x0000200014137824 */ /* 0x000fc400078e00ff */
[----:B------:R-:W-:-:S03]  /*0650*/  IMAD.MOV.U32 R21, RZ, RZ, RZ ;  /* 0x000000ffff157224 */ /* 0x000fc600078e00ff */
[----:B---3--:R-:W-:Y:S01]  /*0660*/  IADD3 R17, R19, R2, -R26 ;  /* 0x0000000213117210 */ /* 0x008fe20007ffe81a */
[----:B--2---:R-:W-:Y:S01]  /*0670*/  IMAD.WIDE R26, R3, 0x4, R4 ;  /* 0x00000004031a7825 */ /* 0x004fe200078e0204 */
[----:B------:R-:W-:Y:S02]  /*0680*/  LOP3.LUT R3, R0, 0xfffffff0, RZ, 0xc0, !PT ;  /* 0xfffffff000037812 */ /* 0x000fe400078ec0ff */
[----:B------:R-:W-:Y:S01]  /*0690*/  CS2R R4, SRZ ;  /* 0x0000000000047805 */ /* 0x000fe2000001ff00 */
[----:B------:R-:W2:Y:S01]  /*06a0*/  @!P0 LDG.E.EL R21, desc[UR4][R22.64] ;  /* 0x0000000416158981 */ /* 0x000ea2000c2e1900 */
[----:B------:R-:W-:Y:S02]  /*06b0*/  IMAD.SHL.U32 R13, R13, 0x10, RZ ;  /* 0x000000100d0d7824 */ /* 0x000fe400078e00ff */
[----:B------:R-:W-:Y:S01]  /*06c0*/  IMAD.IADD R0, R2, 0x1, -R3 ;  /* 0x0000000102007824 */ /* 0x000fe200078e0a03 */
[----:B------:R-:W-:Y:S01]  /*06d0*/  SHF.R.S32.HI R10, RZ, 0x1f, R19 ;  /* 0x0000001fff0a7819 */ /* 0x000fe20000011413 */
[----:B-1----:R-:W-:Y:S01]  /*06e0*/  IMAD.WIDE R16, R17, 0x4, R6 ;  /* 0x0000000411107825 */ /* 0x002fe200078e0206 */
[----:B------:R-:W-:-:S02]  /*06f0*/  CS2R R6, SRZ ;  /* 0x0000000000067805 */ /* 0x000fc4000001ff00 */
[----:B------:R-:W-:Y:S01]  /*0700*/  SHF.R.S32.HI R3, RZ, 0x1f, R13 ;  /* 0x0000001fff037819 */ /* 0x000fe2000001140d */
[----:B------:R-:W3:Y:S01]  /*0710*/  @!P0 LDG.E.EL.64 R4, desc[UR4][R26.64] ;  /* 0x000000041a048981 */ /* 0x000ee2000c2e1b00 */
[----:B------:R-:W-:Y:S02]  /*0720*/  IADD3 R19, P2, P3, R13, R0, R19 ;  /* 0x000000000d137210 */ /* 0x000fe40007b5e013 */
[----:B------:R-:W-:Y:S01]  /*0730*/  SHF.R.S32.HI R11, RZ, 0x1f, R0 ;  /* 0x0000001fff0b7819 */ /* 0x000fe20000011400 */
[----:B------:R-:W-:Y:S01]  /*0740*/  IMAD.MOV.U32 R0, RZ, RZ, RZ ;  /* 0x000000ffff007224 */ /* 0x000fe200078e00ff */
[----:B------:R1:W3:Y:S02]  /*0750*/  @!P0 LDG.E.64 R6, desc[UR4][R16.64] ;  /* 0x0000000410068981 */ /* 0x0002e4000c1e1b00 */
[----:B------:R-:W-:Y:S01]  /*0760*/  IADD3.X R10, R3, R11, R10, P2, P3 ;  /* 0x0000000b030a7210 */ /* 0x000fe200017e640a */
[----:B------:R-:W-:Y:S02]  /*0770*/  IMAD.MOV.U32 R3, RZ, RZ, RZ ;  /* 0x000000ffff037224 */ /* 0x000fe400078e00ff */
[----:B0-----:R-:W-:Y:S01]  /*0780*/  IMAD.WIDE R12, R12, 0x4, R8 ;  /* 0x000000040c0c7825 */ /* 0x001fe200078e0208 */
[----:B------:R-:W-:-:S02]  /*0790*/  LEA R14, P2, R19, UR6, 0x2 ;  /* 0x00000006130e7c11 */ /* 0x000fc4000f8410ff */
[----:B------:R-:W-:Y:S02]  /*07a0*/  CS2R R8, SRZ ;  /* 0x0000000000087805 */ /* 0x000fe4000001ff00 */
[----:B------:R-:W3:Y:S01]  /*07b0*/  @!P0 LDG.E.EL R0, desc[UR4][R12.64] ;  /* 0x000000040c008981 */ /* 0x000ee2000c2e1900 */
[----:B------:R-:W-:Y:S02]  /*07c0*/  LEA.HI.X R15, R19, UR7, R10, 0x2, P2 ;  /* 0x00000007130f7c11 */ /* 0x000fe400090f140a */
[----:B------:R-:W0:Y:S01]  /*07d0*/  LDC.64 R10, c[0x0][0x250] ;  /* 0x00009400ff0a7b82 */ /* 0x000e220000000a00 */
[----:B------:R0:W3:Y:S04]  /*07e0*/  @!P0 LDG.E.EL R3, desc[UR4][R12.64] ;  /* 0x000000040c038981 */ /* 0x0000e8000c2e1900 */
[----:B------:R-:W3:Y:S01]  /*07f0*/  @P1 LDG.E.64 R8, desc[UR4][R14.64+-0x8000] ;  /* 0xff8000040e081981 */ /* 0x000ee2000c1e1b00 */
[----:B0-----:R-:W-:Y:S01]  /*0800*/  IMAD.WIDE R10, R2, 0x4, R10 ;  /* 0x00000004020a7825 */ /* 0x001fe200078e020a */
[----:B----4-:R-:W-:-:S02]  /*0810*/  SEL R19, R18, RZ, !P0 ;  /* 0x000000ff12137207 */ /* 0x010fc40004000000 */
[----:B-----5:R-:W-:Y:S02]  /*0820*/  SEL R24, R24, RZ, !P0 ;  /* 0x000000ff18187207 */ /* 0x020fe40004000000 */
[----:B-1----:R-:W-:-:S05]  /*0830*/  SEL R16, R25, RZ, !P0 ;  /* 0x000000ff19107207 */ /* 0x002fca0004000000 */
[----:B------:R-:W-:Y:S01]  /*0840*/  FADD R16, -R19, R16 ;  /* 0x0000001013107221 */ /* 0x000fe20000000100 */
[----:B--2---:R-:W-:-:S05]  /*0850*/  SEL R21, R21, RZ, !P0 ;  /* 0x000000ff15157207 */ /* 0x004fca0004000000 */
[----:B------:R-:W-:Y:S01]  /*0860*/  FADD R21, -R24, R21 ;  /* 0x0000001518157221 */ /* 0x000fe20000000100 */
[----:B---3--:R-:W-:Y:S02]  /*0870*/  SEL R4, R4, RZ, !P0 ;  /* 0x000000ff04047207 */ /* 0x008fe40004000000 */
[----:B------:R-:W-:Y:S02]  /*0880*/  SEL R5, R5, RZ, !P0 ;  /* 0x000000ff05057207 */ /* 0x000fe40004000000 */
[----:B------:R-:W-:Y:S01]  /*0890*/  SEL R13, R6, RZ, !P0 ;  /* 0x000000ff060d7207 */ /* 0x000fe20004000000 */
[----:B------:R-:W-:Y:S01]  /*08a0*/  FFMA R4, R16, R4, R19 ;  /* 0x0000000410047223 */ /* 0x000fe20000000013 */
[----:B------:R-:W-:Y:S01]  /*08b0*/  SEL R6, R7, RZ, !P0 ;  /* 0x000000ff07067207 */ /* 0x000fe20004000000 */
[----:B------:R-:W-:Y:S02]  /*08c0*/  FFMA R5, R21, R5, R24 ;  /* 0x0000000515057223 */ /* 0x000fe40000000018 */
[----:B------:R-:W-:-:S02]  /*08d0*/  FADD R4, -R13, R4 ;  /* 0x000000040d047221 */ /* 0x000fc40000000100 */
[----:B------:R-:W-:Y:S01]  /*08e0*/  FADD R5, -R6, R5 ;  /* 0x0000000506057221 */ /* 0x000fe20000000100 */
[----:B------:R-:W-:Y:S02]  /*08f0*/  SEL R0, R0, RZ, !P0 ;  /* 0x000000ff00007207 */ /* 0x000fe40004000000 */
[----:B------:R-:W-:-:S03]  /*0900*/  SEL R3, R3, RZ, !P0 ;  /* 0x000000ff03037207 */ /* 0x000fc60004000000 */
[----:B------:R-:W-:Y:S01]  /*0910*/  FFMA R4, R4, R0, R13 ;  /* 0x0000000004047223 */ /* 0x000fe2000000000d */
[----:B------:R-:W-:Y:S01]  /*0920*/  @P0 SEL R4, R8, RZ, P1 ;  /* 0x000000ff08040207 */ /* 0x000fe20000800000 */
[----:B------:R-:W-:Y:S01]  /*0930*/  FFMA R5, R5, R3, R6 ;  /* 0x0000000305057223 */ /* 0x000fe20000000006 */
[----:B------:R-:W-:-:S05]  /*0940*/  @P0 SEL R5, R9, RZ, P1 ;  /* 0x000000ff09050207 */ /* 0x000fca0000800000 */
[----:B------:R-:W-:Y:S01]  /*0950*/  STG.E.64 desc[UR4][R10.64], R4 ;  /* 0x000000040a007986 */ /* 0x000fe2000c101b04 */
[----:B------:R-:W-:Y:S05]  /*0960*/  EXIT ;  /* 0x000000000000794d */ /* 0x000fea0003800000 */
.L_x_0:
[----:B------:R-:W-:-:S00]  /*0970*/  BRA `(.L_x_0) ;  /* 0xfffffffc00fc7947 */ /* 0x000fc0000383ffff */
[----:B------:R-:W-:-:S00]  /*0980*/  NOP ;  /* 0x0000000000007918 */ /* 0x000fc00000000000 */
[----:B------:R-:W-:-:S00]  /*0990*/  NOP ;  /* 0x0000000000007918 */ /* 0x000fc00000000000 */
[----:B------:R-:W-:-:S00]  /*09a0*/  NOP ;  /* 0x0000000000007918 */ /* 0x000fc00000000000 */
[----:B------:R-:W-:-:S00]  /*09b0*/  NOP ;  /* 0x0000000000007918 */ /* 0x000fc00000000000 */
[----:B------:R-:W-:-:S00]  /*09c0*/  NOP ;  /* 0x0000000000007918 */ /* 0x000fc00000000000 */
[----:B------:R-:W-:-:S00]  /*09d0*/  NOP ;  /* 0x0000000000007918 */ /* 0x000fc00000000000 */
[----:B------:R-:W-:-:S00]  /*09e0*/  NOP ;  /* 0x0000000000007918 */ /* 0x000fc00000000000 */
[----:B------:R-:W-:-:S00]  /*09f0*/  NOP ;  /* 0x0000000000007918 */ /* 0x000fc00000000000 */
.L_x_1:


//--------------------- .nv.constant0.triton_poi_fused_cat_24 --------------------------
	.section	.nv.constant0.triton_poi_fused_cat_24,"a",@progbits
	.sectionflags	@""
	.align	4
.nv.constant0.triton_poi_fused_cat_24:
	.zero		604
